//
// Generated by NVIDIA NVVM Compiler
//
// Compiler Build ID: CL-36424714
// Cuda compilation tools, release 13.0, V13.0.88
// Based on NVVM 20.0.0
//

.version 9.0
.target sm_100
.address_size 64

	// .globl	swma_batch_f32
.extern .shared .align 16 .b8 weights[];
.extern .shared .align 16 .b8 shared_weights[];

.visible .entry swma_batch_f32(
	.param .u64 .ptr .align 1 swma_batch_f32_param_0,
	.param .u64 .ptr .align 1 swma_batch_f32_param_1,
	.param .u64 .ptr .align 1 swma_batch_f32_param_2,
	.param .u32 swma_batch_f32_param_3,
	.param .u32 swma_batch_f32_param_4,
	.param .u32 swma_batch_f32_param_5,
	.param .u64 .ptr .align 1 swma_batch_f32_param_6
)
{
	.reg .pred 	%p<18>;
	.reg .b32 	%r<54>;
	.reg .b32 	%f<45>;
	.reg .b64 	%rd<20>;

	ld.param.u64 	%rd8, [swma_batch_f32_param_0];
	ld.param.u64 	%rd5, [swma_batch_f32_param_1];
	ld.param.u64 	%rd6, [swma_batch_f32_param_2];
	ld.param.u32 	%r26, [swma_batch_f32_param_3];
	ld.param.u32 	%r28, [swma_batch_f32_param_4];
	ld.param.u32 	%r27, [swma_batch_f32_param_5];
	ld.param.u64 	%rd7, [swma_batch_f32_param_6];
	cvta.to.global.u64 	%rd1, %rd8;
	mov.u32 	%r1, %ctaid.y;
	setp.ge.s32 	%p1, %r1, %r28;
	@%p1 bra 	$L__BB0_21;
	cvta.to.global.u64 	%rd9, %rd5;
	mul.wide.u32 	%rd10, %r1, 4;
	add.s64 	%rd11, %rd9, %rd10;
	ld.global.nc.u32 	%r2, [%rd11];
	setp.lt.s32 	%p2, %r2, 1;
	setp.gt.s32 	%p3, %r2, %r27;
	or.pred  	%p4, %p2, %p3;
	@%p4 bra 	$L__BB0_21;
	setp.gt.u32 	%p5, %r2, 2;
	@%p5 bra 	$L__BB0_4;
	setp.eq.s32 	%p7, %r2, 1;
	selp.f32 	%f40, 0f3F800000, 0f40000000, %p7;
	bra.uni 	$L__BB0_7;
$L__BB0_4:
	and.b32  	%r29, %r2, 1;
	setp.eq.b32 	%p6, %r29, 1;
	@%p6 bra 	$L__BB0_6;
	shr.u32 	%r32, %r2, 1;
	cvt.rn.f32.u32 	%f15, %r32;
	add.f32 	%f16, %f15, 0f3F800000;
	mul.f32 	%f40, %f16, %f15;
	bra.uni 	$L__BB0_7;
$L__BB0_6:
	add.s32 	%r30, %r2, 1;
	shr.u32 	%r31, %r30, 1;
	cvt.rn.f32.u32 	%f14, %r31;
	mul.f32 	%f40, %f14, %f14;
$L__BB0_7:
	mov.u32 	%r3, %tid.x;
	setp.ge.u32 	%p8, %r3, %r2;
	@%p8 bra 	$L__BB0_10;
	mov.u32 	%r4, %ntid.x;
	rcp.rn.f32 	%f5, %f40;
	mov.u32 	%r37, weights;
	mov.u32 	%r48, %r3;
$L__BB0_9:
	add.s32 	%r33, %r48, 1;
	sub.s32 	%r34, %r2, %r48;
	min.s32 	%r35, %r33, %r34;
	cvt.rn.f32.s32 	%f17, %r35;
	mul.f32 	%f18, %f5, %f17;
	shl.b32 	%r36, %r48, 2;
	add.s32 	%r38, %r37, %r36;
	st.shared.f32 	[%r38], %f18;
	add.s32 	%r48, %r48, %r4;
	setp.lt.s32 	%p9, %r48, %r2;
	@%p9 bra 	$L__BB0_9;
$L__BB0_10:
	bar.sync 	0;
	cvta.to.global.u64 	%rd12, %rd6;
	add.s64 	%rd14, %rd12, %rd10;
	ld.global.nc.u32 	%r7, [%rd14];
	mov.u32 	%r39, %ctaid.x;
	mov.u32 	%r8, %ntid.x;
	mad.lo.s32 	%r49, %r39, %r8, %r3;
	setp.ge.s32 	%p10, %r49, %r26;
	@%p10 bra 	$L__BB0_21;
	and.b32  	%r10, %r2, 3;
	and.b32  	%r11, %r2, 2147483644;
	neg.s32 	%r12, %r11;
	add.s64 	%rd2, %rd1, 8;
	cvta.to.global.u64 	%rd3, %rd7;
	mov.u32 	%r40, %nctaid.x;
	mul.lo.s32 	%r13, %r40, %r8;
	mul.lo.s32 	%r14, %r26, %r1;
$L__BB0_12:
	setp.lt.s32 	%p11, %r49, %r7;
	mov.f32 	%f44, 0f7FC00000;
	@%p11 bra 	$L__BB0_20;
	setp.lt.u32 	%p12, %r2, 4;
	sub.s32 	%r42, %r49, %r2;
	add.s32 	%r16, %r42, 1;
	mov.f32 	%f44, 0f00000000;
	mov.b32 	%r53, 0;
	@%p12 bra 	$L__BB0_16;
	mov.f32 	%f44, 0f00000000;
	mov.u32 	%r51, weights;
	mov.u32 	%r50, %r16;
	mov.u32 	%r52, %r12;
$L__BB0_15:
	.pragma "nounroll";
	mul.wide.s32 	%rd15, %r50, 4;
	add.s64 	%rd16, %rd2, %rd15;
	ld.global.nc.f32 	%f23, [%rd16+-8];
	ld.shared.v4.f32 	{%f24, %f25, %f26, %f27}, [%r51];
	fma.rn.f32 	%f28, %f23, %f24, %f44;
	ld.global.nc.f32 	%f29, [%rd16+-4];
	fma.rn.f32 	%f30, %f29, %f25, %f28;
	ld.global.nc.f32 	%f31, [%rd16];
	fma.rn.f32 	%f32, %f31, %f26, %f30;
	ld.global.nc.f32 	%f33, [%rd16+4];
	fma.rn.f32 	%f44, %f33, %f27, %f32;
	add.s32 	%r52, %r52, 4;
	add.s32 	%r51, %r51, 16;
	add.s32 	%r50, %r50, 4;
	setp.ne.s32 	%p13, %r52, 0;
	mov.u32 	%r53, %r11;
	@%p13 bra 	$L__BB0_15;
$L__BB0_16:
	setp.eq.s32 	%p14, %r10, 0;
	@%p14 bra 	$L__BB0_20;
	setp.eq.s32 	%p15, %r10, 1;
	add.s32 	%r44, %r16, %r53;
	mul.wide.s32 	%rd17, %r44, 4;
	add.s64 	%rd4, %rd1, %rd17;
	ld.global.nc.f32 	%f34, [%rd4];
	shl.b32 	%r45, %r53, 2;
	mov.u32 	%r46, weights;
	add.s32 	%r24, %r46, %r45;
	ld.shared.f32 	%f35, [%r24];
	fma.rn.f32 	%f44, %f34, %f35, %f44;
	@%p15 bra 	$L__BB0_20;
	setp.eq.s32 	%p16, %r10, 2;
	ld.global.nc.f32 	%f36, [%rd4+4];
	ld.shared.f32 	%f37, [%r24+4];
	fma.rn.f32 	%f44, %f36, %f37, %f44;
	@%p16 bra 	$L__BB0_20;
	ld.global.nc.f32 	%f38, [%rd4+8];
	ld.shared.f32 	%f39, [%r24+8];
	fma.rn.f32 	%f44, %f38, %f39, %f44;
$L__BB0_20:
	add.s32 	%r47, %r49, %r14;
	mul.wide.s32 	%rd18, %r47, 4;
	add.s64 	%rd19, %rd3, %rd18;
	st.global.f32 	[%rd19], %f44;
	add.s32 	%r49, %r49, %r13;
	setp.lt.s32 	%p17, %r49, %r26;
	@%p17 bra 	$L__BB0_12;
$L__BB0_21:
	ret;

}
	// .globl	swma_multi_series_one_param_f32
.visible .entry swma_multi_series_one_param_f32(
	.param .u64 .ptr .align 1 swma_multi_series_one_param_f32_param_0,
	.param .u64 .ptr .align 1 swma_multi_series_one_param_f32_param_1,
	.param .u32 swma_multi_series_one_param_f32_param_2,
	.param .u32 swma_multi_series_one_param_f32_param_3,
	.param .u32 swma_multi_series_one_param_f32_param_4,
	.param .u64 .ptr .align 1 swma_multi_series_one_param_f32_param_5,
	.param .u64 .ptr .align 1 swma_multi_series_one_param_f32_param_6
)
{
	.reg .pred 	%p<15>;
	.reg .b32 	%r<57>;
	.reg .b32 	%f<34>;
	.reg .b64 	%rd<32>;

	ld.param.u64 	%rd9, [swma_multi_series_one_param_f32_param_0];
	ld.param.u64 	%rd7, [swma_multi_series_one_param_f32_param_1];
	ld.param.u32 	%r29, [swma_multi_series_one_param_f32_param_2];
	ld.param.u32 	%r30, [swma_multi_series_one_param_f32_param_3];
	ld.param.u32 	%r31, [swma_multi_series_one_param_f32_param_4];
	ld.param.u64 	%rd8, [swma_multi_series_one_param_f32_param_5];
	ld.param.u64 	%rd10, [swma_multi_series_one_param_f32_param_6];
	cvta.to.global.u64 	%rd1, %rd9;
	cvta.to.global.u64 	%rd2, %rd10;
	mov.u32 	%r1, %tid.x;
	setp.ge.s32 	%p1, %r1, %r29;
	@%p1 bra 	$L__BB1_3;
	mov.u32 	%r2, %ntid.x;
	cvta.to.global.u64 	%rd3, %rd7;
	mov.u32 	%r33, shared_weights;
	mov.u32 	%r50, %r1;
$L__BB1_2:
	mul.wide.s32 	%rd11, %r50, 4;
	add.s64 	%rd12, %rd3, %rd11;
	ld.global.nc.f32 	%f9, [%rd12];
	shl.b32 	%r32, %r50, 2;
	add.s32 	%r34, %r33, %r32;
	st.shared.f32 	[%r34], %f9;
	add.s32 	%r50, %r50, %r2;
	setp.lt.s32 	%p2, %r50, %r29;
	@%p2 bra 	$L__BB1_2;
$L__BB1_3:
	bar.sync 	0;
	mov.u32 	%r5, %ctaid.y;
	setp.ge.s32 	%p3, %r5, %r30;
	@%p3 bra 	$L__BB1_22;
	cvta.to.global.u64 	%rd13, %rd8;
	mul.wide.u32 	%rd14, %r5, 4;
	add.s64 	%rd15, %rd13, %rd14;
	ld.global.nc.u32 	%r35, [%rd15];
	add.s32 	%r36, %r29, %r35;
	add.s32 	%r6, %r36, -1;
	mov.u32 	%r37, %ctaid.x;
	mov.u32 	%r38, %ntid.x;
	mad.lo.s32 	%r51, %r37, %r38, %r1;
	mov.u32 	%r39, %nctaid.x;
	mul.lo.s32 	%r8, %r39, %r38;
	setp.ge.s32 	%p4, %r51, %r31;
	@%p4 bra 	$L__BB1_22;
	setp.gt.s32 	%p5, %r29, 0;
	@%p5 bra 	$L__BB1_6;
	bra.uni 	$L__BB1_18;
$L__BB1_6:
	and.b32  	%r9, %r29, 3;
	and.b32  	%r10, %r29, 2147483644;
	neg.s32 	%r11, %r10;
	shl.b32 	%r12, %r30, 2;
	mul.wide.s32 	%rd5, %r30, 4;
$L__BB1_7:
	mad.lo.s32 	%r14, %r51, %r30, %r5;
	setp.lt.s32 	%p8, %r51, %r6;
	@%p8 bra 	$L__BB1_8;
	bra.uni 	$L__BB1_10;
$L__BB1_8:
	mul.wide.s32 	%rd30, %r14, 4;
	add.s64 	%rd31, %rd2, %rd30;
	mov.b32 	%r49, 2143289344;
	st.global.u32 	[%rd31], %r49;
$L__BB1_9:
	add.s32 	%r51, %r51, %r8;
	setp.lt.s32 	%p14, %r51, %r31;
	@%p14 bra 	$L__BB1_7;
	bra.uni 	$L__BB1_22;
$L__BB1_10:
	setp.lt.u32 	%p9, %r29, 4;
	sub.s32 	%r43, %r51, %r29;
	add.s32 	%r22, %r43, 1;
	mov.f32 	%f33, 0f00000000;
	mov.b32 	%r55, 0;
	@%p9 bra 	$L__BB1_13;
	mad.lo.s32 	%r52, %r30, %r22, %r5;
	mov.f32 	%f33, 0f00000000;
	mov.u32 	%r53, shared_weights;
	mov.u32 	%r54, %r11;
$L__BB1_12:
	.pragma "nounroll";
	mul.wide.s32 	%rd20, %r52, 4;
	add.s64 	%rd21, %rd1, %rd20;
	ld.global.nc.f32 	%f13, [%rd21];
	ld.shared.v4.f32 	{%f14, %f15, %f16, %f17}, [%r53];
	fma.rn.f32 	%f18, %f13, %f14, %f33;
	add.s64 	%rd23, %rd21, %rd5;
	ld.global.nc.f32 	%f19, [%rd23];
	fma.rn.f32 	%f20, %f19, %f15, %f18;
	add.s64 	%rd24, %rd23, %rd5;
	ld.global.nc.f32 	%f21, [%rd24];
	fma.rn.f32 	%f22, %f21, %f16, %f20;
	add.s64 	%rd25, %rd24, %rd5;
	ld.global.nc.f32 	%f23, [%rd25];
	fma.rn.f32 	%f33, %f23, %f17, %f22;
	add.s32 	%r54, %r54, 4;
	add.s32 	%r53, %r53, 16;
	add.s32 	%r52, %r52, %r12;
	setp.eq.s32 	%p10, %r54, 0;
	mov.u32 	%r55, %r10;
	@%p10 bra 	$L__BB1_13;
	bra.uni 	$L__BB1_12;
$L__BB1_13:
	setp.eq.s32 	%p11, %r9, 0;
	@%p11 bra 	$L__BB1_17;
	setp.eq.s32 	%p12, %r9, 1;
	add.s32 	%r45, %r22, %r55;
	mad.lo.s32 	%r46, %r45, %r30, %r5;
	mul.wide.s32 	%rd26, %r46, 4;
	add.s64 	%rd4, %rd1, %rd26;
	ld.global.nc.f32 	%f24, [%rd4];
	shl.b32 	%r47, %r55, 2;
	mov.u32 	%r48, shared_weights;
	add.s32 	%r25, %r48, %r47;
	ld.shared.f32 	%f25, [%r25];
	fma.rn.f32 	%f33, %f24, %f25, %f33;
	@%p12 bra 	$L__BB1_17;
	setp.eq.s32 	%p13, %r9, 2;
	add.s64 	%rd6, %rd4, %rd5;
	ld.global.nc.f32 	%f26, [%rd6];
	ld.shared.f32 	%f27, [%r25+4];
	fma.rn.f32 	%f33, %f26, %f27, %f33;
	@%p13 bra 	$L__BB1_17;
	add.s64 	%rd27, %rd6, %rd5;
	ld.global.nc.f32 	%f28, [%rd27];
	ld.shared.f32 	%f29, [%r25+8];
	fma.rn.f32 	%f33, %f28, %f29, %f33;
$L__BB1_17:
	mul.wide.s32 	%rd28, %r14, 4;
	add.s64 	%rd29, %rd2, %rd28;
	st.global.f32 	[%rd29], %f33;
	bra.uni 	$L__BB1_9;
$L__BB1_18:
	mad.lo.s32 	%r27, %r51, %r30, %r5;
	setp.ge.s32 	%p6, %r51, %r6;
	@%p6 bra 	$L__BB1_20;
	mul.wide.s32 	%rd18, %r27, 4;
	add.s64 	%rd19, %rd2, %rd18;
	mov.b32 	%r41, 2143289344;
	st.global.u32 	[%rd19], %r41;
	bra.uni 	$L__BB1_21;
$L__BB1_20:
	mul.wide.s32 	%rd16, %r27, 4;
	add.s64 	%rd17, %rd2, %rd16;
	mov.b32 	%r40, 0;
	st.global.u32 	[%rd17], %r40;
$L__BB1_21:
	add.s32 	%r51, %r51, %r8;
	setp.lt.s32 	%p7, %r51, %r31;
	@%p7 bra 	$L__BB1_18;
$L__BB1_22:
	ret;

}


// ===== COMPILED SASS (sm_100) =====

	.target	sm_100

	.elftype	@"ET_EXEC"


//--------------------- .note.nv.tkinfo           --------------------------
	.section	.note.nv.tkinfo,"",@"SHT_NOTE"
	.sectionflags	@"SHF_NOTE_NV_TKINFO"
	.tkinfo
        /*0018*/ 	.word	0x00000002
        /*0030*/ 	.string	""
        /*0030*/ 	.string	"ptxas"
        /*0030*/ 	.string	"Cuda compilation tools, release 13.0, V13.0.88"
        /*0030*/ 	.string	"Build cuda_13.0.r13.0/compiler.36424714_0"
        /*0030*/ 	.string	"-arch sm_100 -m 64 "



//--------------------- .note.nv.cuinfo           --------------------------
	.section	.note.nv.cuinfo,"",@"SHT_NOTE"
	.sectionflags	@"SHF_NOTE_NV_CUINFO"
        /*0018*/ 	.short	0x0002
        /*001a*/ 	.short	0x0064
        /*001c*/ 	.short	0x0082
	.zero		2


//--------------------- .nv.info                  --------------------------
	.section	.nv.info,"",@"SHT_CUDA_INFO"
	.align	4


	//----- nvinfo : EIATTR_REGCOUNT
	.align		4
        /*0000*/ 	.byte	0x04, 0x2f
        /*0002*/ 	.short	(.L_1 - .L_0)
	.align		4
.L_0:
        /*0004*/ 	.word	index@(swma_batch_f32)
        /*0008*/ 	.word	0x00000019


	//----- nvinfo : EIATTR_FRAME_SIZE
	.align		4
.L_1:
        /*000c*/ 	.byte	0x04, 0x11
        /*000e*/ 	.short	(.L_3 - .L_2)
	.align		4
.L_2:
        /*0010*/ 	.word	index@($__internal_0_$__cuda_sm20_rcp_rn_f32_slowpath)
        /*0014*/ 	.word	0x00000000


	//----- nvinfo : EIATTR_FRAME_SIZE
	.align		4
.L_3:
        /*0018*/ 	.byte	0x04, 0x11
        /*001a*/ 	.short	(.L_5 - .L_4)
	.align		4
.L_4:
        /*001c*/ 	.word	index@(swma_batch_f32)
        /*0020*/ 	.word	0x00000000


	//----- nvinfo : EIATTR_REGCOUNT
	.align		4
.L_5:
        /*0024*/ 	.byte	0x04, 0x2f
        /*0026*/ 	.short	(.L_7 - .L_6)
	.align		4
.L_6:
        /*0028*/ 	.word	index@(swma_multi_series_one_param_f32)
        /*002c*/ 	.word	0x0000001f


	//----- nvinfo : EIATTR_FRAME_SIZE
	.align		4
.L_7:
        /*0030*/ 	.byte	0x04, 0x11
        /*0032*/ 	.short	(.L_9 - .L_8)
	.align		4
.L_8:
        /*0034*/ 	.word	index@(swma_multi_series_one_param_f32)
        /*0038*/ 	.word	0x00000000


	//----- nvinfo : EIATTR_MIN_STACK_SIZE
	.align		4
.L_9:
        /*003c*/ 	.byte	0x04, 0x12
        /*003e*/ 	.short	(.L_11 - .L_10)
	.align		4
.L_10:
        /*0040*/ 	.word	index@(swma_multi_series_one_param_f32)
        /*0044*/ 	.word	0x00000000


	//----- nvinfo : EIATTR_MIN_STACK_SIZE
	.align		4
.L_11:
        /*0048*/ 	.byte	0x04, 0x12
        /*004a*/ 	.short	(.L_13 - .L_12)
	.align		4
.L_12:
        /*004c*/ 	.word	index@(swma_batch_f32)
        /*0050*/ 	.word	0x00000000
.L_13:


//--------------------- .nv.compat                --------------------------
	.section	.nv.compat,"",@"SHT_CUDA_COMPAT_INFO"
	.align	4
        /*0000*/ 	.byte	0x02, 0x09, 0x00, 0x00, 0x02, 0x02, 0x01, 0x00, 0x02, 0x05, 0x05, 0x00, 0x03, 0x07, 0x01, 0x01
        /*0010*/ 	.byte	0x02, 0x03, 0x00, 0x00, 0x02, 0x06, 0x01, 0x00, 0x04, 0x0b, 0x08, 0x00, 0x09, 0x00, 0x00, 0x00
        /*0020*/ 	.byte	0x00, 0x00, 0x00, 0x00


//--------------------- .nv.info.swma_multi_series_one_param_f32 --------------------------
	.section	.nv.info.swma_multi_series_one_param_f32,"",@"SHT_CUDA_INFO"
	.sectionflags	@""
	.align	4


	//----- nvinfo : EIATTR_CUDA_API_VERSION
	.align		4
        /*0000*/ 	.byte	0x04, 0x37
        /*0002*/ 	.short	(.L_15 - .L_14)
.L_14:
        /*0004*/ 	.word	0x00000082


	//----- nvinfo : EIATTR_KPARAM_INFO
	.align		4
.L_15:
        /*0008*/ 	.byte	0x04, 0x17
        /*000a*/ 	.short	(.L_17 - .L_16)
.L_16:
        /*000c*/ 	.word	0x00000000
        /*0010*/ 	.short	0x0006
        /*0012*/ 	.short	0x0028
        /*0014*/ 	.byte	0x00, 0xf5, 0x21, 0x00


	//----- nvinfo : EIATTR_KPARAM_INFO
	.align		4
.L_17:
        /*0018*/ 	.byte	0x04, 0x17
        /*001a*/ 	.short	(.L_19 - .L_18)
.L_18:
        /*001c*/ 	.word	0x00000000
        /*0020*/ 	.short	0x0005
        /*0022*/ 	.short	0x0020
        /*0024*/ 	.byte	0x00, 0xf5, 0x21, 0x00


	//----- nvinfo : EIATTR_KPARAM_INFO
	.align		4
.L_19:
        /*0028*/ 	.byte	0x04, 0x17
        /*002a*/ 	.short	(.L_21 - .L_20)
.L_20:
        /*002c*/ 	.word	0x00000000
        /*0030*/ 	.short	0x0004
        /*0032*/ 	.short	0x0018
        /*0034*/ 	.byte	0x00, 0xf0, 0x11, 0x00


	//----- nvinfo : EIATTR_KPARAM_INFO
	.align		4
.L_21:
        /*0038*/ 	.byte	0x04, 0x17
        /*003a*/ 	.short	(.L_23 - .L_22)
.L_22:
        /*003c*/ 	.word	0x00000000
        /*0040*/ 	.short	0x0003
        /*0042*/ 	.short	0x0014
        /*0044*/ 	.byte	0x00, 0xf0, 0x11, 0x00


	//----- nvinfo : EIATTR_KPARAM_INFO
	.align		4
.L_23:
        /*0048*/ 	.byte	0x04, 0x17
        /*004a*/ 	.short	(.L_25 - .L_24)
.L_24:
        /*004c*/ 	.word	0x00000000
        /*0050*/ 	.short	0x0002
        /*0052*/ 	.short	0x0010
        /*0054*/ 	.byte	0x00, 0xf0, 0x11, 0x00


	//----- nvinfo : EIATTR_KPARAM_INFO
	.align		4
.L_25:
        /*0058*/ 	.byte	0x04, 0x17
        /*005a*/ 	.short	(.L_27 - .L_26)
.L_26:
        /*005c*/ 	.word	0x00000000
        /*0060*/ 	.short	0x0001
        /*0062*/ 	.short	0x0008
        /*0064*/ 	.byte	0x00, 0xf5, 0x21, 0x00


	//----- nvinfo : EIATTR_KPARAM_INFO
	.align		4
.L_27:
        /*0068*/ 	.byte	0x04, 0x17
        /*006a*/ 	.short	(.L_29 - .L_28)
.L_28:
        /*006c*/ 	.word	0x00000000
        /*0070*/ 	.short	0x0000
        /*0072*/ 	.short	0x0000
        /*0074*/ 	.byte	0x00, 0xf5, 0x21, 0x00


	//----- nvinfo : EIATTR_SPARSE_MMA_MASK
	.align		4
.L_29:
        /*0078*/ 	.byte	0x03, 0x50
        /*007a*/ 	.short	0x0000


	//----- nvinfo : EIATTR_MAXREG_COUNT
	.align		4
        /*007c*/ 	.byte	0x03, 0x1b
        /*007e*/ 	.short	0x00ff


	//----- nvinfo : EIATTR_NUM_BARRIERS
	.align		4
        /*0080*/ 	.byte	0x02, 0x4c
        /*0082*/ 	.byte	0x01
	.zero		1


	//----- nvinfo : EIATTR_MERCURY_ISA_VERSION
	.align		4
        /*0084*/ 	.byte	0x03, 0x5f
        /*0086*/ 	.short	0x0101


	//----- nvinfo : EIATTR_UNUSED_LOAD_BYTE_OFFSET
	.align		4
        /*0088*/ 	.byte	0x04, 0x44
        /*008a*/ 	.short	(.L_31 - .L_30)


	//   ....[0]....
.L_30:
        /*008c*/ 	.word	0x000006b0
        /*0090*/ 	.word	0x00000fff


	//----- nvinfo : EIATTR_VRC_CTA_INIT_COUNT
	.align		4
.L_31:
        /*0094*/ 	.byte	0x02, 0x4a
	.zero		1
	.zero		1


	//----- nvinfo : EIATTR_EXIT_INSTR_OFFSETS
	.align		4
        /*0098*/ 	.byte	0x04, 0x1c
        /*009a*/ 	.short	(.L_33 - .L_32)


	//   ....[0]....
.L_32:
        /*009c*/ 	.word	0x00000190


	//   ....[1]....
        /*00a0*/ 	.word	0x00000210


	//   ....[2]....
        /*00a4*/ 	.word	0x00000340


	//   ....[3]....
        /*00a8*/ 	.word	0x00000800


	//----- nvinfo : EIATTR_CRS_STACK_SIZE
	.align		4
.L_33:
        /*00ac*/ 	.byte	0x04, 0x1e
        /*00ae*/ 	.short	(.L_35 - .L_34)
.L_34:
        /*00b0*/ 	.word	0x00000000


	//----- nvinfo : EIATTR_CBANK_PARAM_SIZE
	.align		4
.L_35:
        /*00b4*/ 	.byte	0x03, 0x19
        /*00b6*/ 	.short	0x0030


	//----- nvinfo : EIATTR_PARAM_CBANK
	.align		4
        /*00b8*/ 	.byte	0x04, 0x0a
        /*00ba*/ 	.short	(.L_37 - .L_36)
	.align		4
.L_36:
        /*00bc*/ 	.word	index@(.nv.constant0.swma_multi_series_one_param_f32)
        /*00c0*/ 	.short	0x0380
        /*00c2*/ 	.short	0x0030


	//----- nvinfo : EIATTR_SW_WAR
	.align		4
.L_37:
        /*00c4*/ 	.byte	0x04, 0x36
        /*00c6*/ 	.short	(.L_39 - .L_38)
.L_38:
        /*00c8*/ 	.word	0x00000008
.L_39:


//--------------------- .nv.info.swma_batch_f32   --------------------------
	.section	.nv.info.swma_batch_f32,"",@"SHT_CUDA_INFO"
	.sectionflags	@""
	.align	4


	//----- nvinfo : EIATTR_CUDA_API_VERSION
	.align		4
        /*0000*/ 	.byte	0x04, 0x37
        /*0002*/ 	.short	(.L_41 - .L_40)
.L_40:
        /*0004*/ 	.word	0x00000082


	//----- nvinfo : EIATTR_KPARAM_INFO
	.align		4
.L_41:
        /*0008*/ 	.byte	0x04, 0x17
        /*000a*/ 	.short	(.L_43 - .L_42)
.L_42:
        /*000c*/ 	.word	0x00000000
        /*0010*/ 	.short	0x0006
        /*0012*/ 	.short	0x0028
        /*0014*/ 	.byte	0x00, 0xf5, 0x21, 0x00


	//----- nvinfo : EIATTR_KPARAM_INFO
	.align		4
.L_43:
        /*0018*/ 	.byte	0x04, 0x17
        /*001a*/ 	.short	(.L_45 - .L_44)
.L_44:
        /*001c*/ 	.word	0x00000000
        /*0020*/ 	.short	0x0005
        /*0022*/ 	.short	0x0020
        /*0024*/ 	.byte	0x00, 0xf0, 0x11, 0x00


	//----- nvinfo : EIATTR_KPARAM_INFO
	.align		4
.L_45:
        /*0028*/ 	.byte	0x04, 0x17
        /*002a*/ 	.short	(.L_47 - .L_46)
.L_46:
        /*002c*/ 	.word	0x00000000
        /*0030*/ 	.short	0x0004
        /*0032*/ 	.short	0x001c
        /*0034*/ 	.byte	0x00, 0xf0, 0x11, 0x00


	//----- nvinfo : EIATTR_KPARAM_INFO
	.align		4
.L_47:
        /*0038*/ 	.byte	0x04, 0x17
        /*003a*/ 	.short	(.L_49 - .L_48)
.L_48:
        /*003c*/ 	.word	0x00000000
        /*0040*/ 	.short	0x0003
        /*0042*/ 	.short	0x0018
        /*0044*/ 	.byte	0x00, 0xf0, 0x11, 0x00


	//----- nvinfo : EIATTR_KPARAM_INFO
	.align		4
.L_49:
        /*0048*/ 	.byte	0x04, 0x17
        /*004a*/ 	.short	(.L_51 - .L_50)
.L_50:
        /*004c*/ 	.word	0x00000000
        /*0050*/ 	.short	0x0002
        /*0052*/ 	.short	0x0010
        /*0054*/ 	.byte	0x00, 0xf5, 0x21, 0x00


	//----- nvinfo : EIATTR_KPARAM_INFO
	.align		4
.L_51:
        /*0058*/ 	.byte	0x04, 0x17
        /*005a*/ 	.short	(.L_53 - .L_52)
.L_52:
        /*005c*/ 	.word	0x00000000
        /*0060*/ 	.short	0x0001
        /*0062*/ 	.short	0x0008
        /*0064*/ 	.byte	0x00, 0xf5, 0x21, 0x00


	//----- nvinfo : EIATTR_KPARAM_INFO
	.align		4
.L_53:
        /*0068*/ 	.byte	0x04, 0x17
        /*006a*/ 	.short	(.L_55 - .L_54)
.L_54:
        /*006c*/ 	.word	0x00000000
        /*0070*/ 	.short	0x0000
        /*0072*/ 	.short	0x0000
        /*0074*/ 	.byte	0x00, 0xf5, 0x21, 0x00


	//----- nvinfo : EIATTR_SPARSE_MMA_MASK
	.align		4
.L_55:
        /*0078*/ 	.byte	0x03, 0x50
        /*007a*/ 	.short	0x0000


	//----- nvinfo : EIATTR_MAXREG_COUNT
	.align		4
        /*007c*/ 	.byte	0x03, 0x1b
        /*007e*/ 	.short	0x00ff


	//----- nvinfo : EIATTR_NUM_BARRIERS
	.align		4
        /*0080*/ 	.byte	0x02, 0x4c
        /*0082*/ 	.byte	0x01
	.zero		1


	//----- nvinfo : EIATTR_MERCURY_ISA_VERSION
	.align		4
        /*0084*/ 	.byte	0x03, 0x5f
        /*0086*/ 	.short	0x0101


	//----- nvinfo : EIATTR_UNUSED_LOAD_BYTE_OFFSET
	.align		4
        /*0088*/ 	.byte	0x04, 0x44
        /*008a*/ 	.short	(.L_57 - .L_56)


	//   ....[0]....
.L_56:
        /*008c*/ 	.word	0x00000790
        /*0090*/ 	.word	0x00000fff


	//----- nvinfo : EIATTR_VRC_CTA_INIT_COUNT
	.align		4
.L_57:
        /*0094*/ 	.byte	0x02, 0x4a
	.zero		1
	.zero		1


	//----- nvinfo : EIATTR_EXIT_INSTR_OFFSETS
	.align		4
        /*0098*/ 	.byte	0x04, 0x1c
        /*009a*/ 	.short	(.L_59 - .L_58)


	//   ....[0]....
.L_58:
        /*009c*/ 	.word	0x00000040


	//   ....[1]....
        /*00a0*/ 	.word	0x000000c0


	//   ....[2]....
        /*00a4*/ 	.word	0x00000410


	//   ....[3]....
        /*00a8*/ 	.word	0x000008a0


	//----- nvinfo : EIATTR_CRS_STACK_SIZE
	.align		4
.L_59:
        /*00ac*/ 	.byte	0x04, 0x1e
        /*00ae*/ 	.short	(.L_61 - .L_60)
.L_60:
        /*00b0*/ 	.word	0x00000000


	//----- nvinfo : EIATTR_CBANK_PARAM_SIZE
	.align		4
.L_61:
        /*00b4*/ 	.byte	0x03, 0x19
        /*00b6*/ 	.short	0x0030


	//----- nvinfo : EIATTR_PARAM_CBANK
	.align		4
        /*00b8*/ 	.byte	0x04, 0x0a
        /*00ba*/ 	.short	(.L_63 - .L_62)
	.align		4
.L_62:
        /*00bc*/ 	.word	index@(.nv.constant0.swma_batch_f32)
        /*00c0*/ 	.short	0x0380
        /*00c2*/ 	.short	0x0030


	//----- nvinfo : EIATTR_SW_WAR
	.align		4
.L_63:
        /*00c4*/ 	.byte	0x04, 0x36
        /*00c6*/ 	.short	(.L_65 - .L_64)
.L_64:
        /*00c8*/ 	.word	0x00000008
.L_65:


//--------------------- .nv.callgraph             --------------------------
	.section	.nv.callgraph,"",@"SHT_CUDA_CALLGRAPH"
	.align	4
	.sectionentsize	8
	.align		4
        /*0000*/ 	.word	0x00000000
	.align		4
        /*0004*/ 	.word	0xffffffff
	.align		4
        /*0008*/ 	.word	0x00000000
	.align		4
        /*000c*/ 	.word	0xfffffffe
	.align		4
        /*0010*/ 	.word	0x00000000
	.align		4
        /*0014*/ 	.word	0xfffffffd
	.align		4
        /*0018*/ 	.word	0x00000000
	.align		4
        /*001c*/ 	.word	0xfffffffc


//--------------------- .text.swma_multi_series_one_param_f32 --------------------------
	.section	.text.swma_multi_series_one_param_f32,"ax",@progbits
	.align	128
        .global         swma_multi_series_one_param_f32
        .type           swma_multi_series_one_param_f32,@function
        .size           swma_multi_series_one_param_f32,(.L_x_29 - swma_multi_series_one_param_f32)
        .other          swma_multi_series_one_param_f32,@"STO_CUDA_ENTRY STV_DEFAULT"
swma_multi_series_one_param_f32:
.text.swma_multi_series_one_param_f32:
[----:B------:R-:W-:Y:S01]  /*0000*/  LDC R1, c[0x0][0x37c] ;  /* 0x0000df00ff017b82 */ /* 0x000fe20000000800 */
[----:B------:R-:W0:Y:S07]  /*0010*/  S2R R13, SR_TID.X ;  /* 0x00000000000d7919 */ /* 0x000e2e0000002100 */
[----:B------:R-:W0:Y:S01]  /*0020*/  LDC R10, c[0x0][0x390] ;  /* 0x0000e400ff0a7b82 */ /* 0x000e220000000800 */
[----:B------:R-:W1:Y:S01]  /*0030*/  LDCU.64 UR6, c[0x0][0x358] ;  /* 0x00006b00ff0677ac */ /* 0x000e620008000a00 */
[----:B------:R-:W-:Y:S01]  /*0040*/  BSSY.RECONVERGENT B0, `(.L_x_0) ;  /* 0x0000011000007945 */ /* 0x000fe20003800200 */
[----:B------:R-:W2:Y:S01]  /*0050*/  S2R R15, SR_CTAID.Y ;  /* 0x00000000000f7919 */ /* 0x000ea20000002600 */
[----:B0-----:R-:W-:-:S13]  /*0060*/  ISETP.GE.AND P0, PT, R13, R10, PT ;  /* 0x0000000a0d00720c */ /* 0x001fda0003f06270 */
[----:B-12---:R-:W-:Y:S05]  /*0070*/  @P0 BRA `(.L_x_1) ;  /* 0x0000000000340947 */ /* 0x006fea0003800000 */
[----:B------:R-:W0:Y:S01]  /*0080*/  S2R R3, SR_CgaCtaId ;  /* 0x0000000000037919 */ /* 0x000e220000008800 */
[----:B------:R-:W1:Y:S01]  /*0090*/  LDC R6, c[0x0][0x360] ;  /* 0x0000d800ff067b82 */ /* 0x000e620000000800 */
[----:B------:R-:W-:Y:S02]  /*00a0*/  MOV R0, 0x400 ;  /* 0x0000040000007802 */ /* 0x000fe40000000f00 */
[----:B------:R-:W-:-:S05]  /*00b0*/  MOV R7, R13 ;  /* 0x0000000d00077202 */ /* 0x000fca0000000f00 */
[----:B------:R-:W2:Y:S01]  /*00c0*/  LDC.64 R4, c[0x0][0x388] ;  /* 0x0000e200ff047b82 */ /* 0x000ea20000000a00 */
[----:B0-----:R-:W-:-:S07]  /*00d0*/  LEA R0, R3, R0, 0x18 ;  /* 0x0000000003007211 */ /* 0x001fce00078ec0ff */
.L_x_2:
[----:B0-2---:R-:W-:-:S06]  /*00e0*/  IMAD.WIDE R2, R7, 0x4, R4 ;  /* 0x0000000407027825 */ /* 0x005fcc00078e0204 */
[----:B------:R-:W2:Y:S01]  /*00f0*/  LDG.E.CONSTANT R2, desc[UR6][R2.64] ;  /* 0x0000000602027981 */ /* 0x000ea2000c1e9900 */
[----:B------:R-:W-:Y:S01]  /*0100*/  IMAD R9, R7, 0x4, R0 ;  /* 0x0000000407097824 */ /* 0x000fe200078e0200 */
[----:B-1----:R-:W-:-:S04]  /*0110*/  IADD3 R7, PT, PT, R6, R7, RZ ;  /* 0x0000000706077210 */ /* 0x002fc80007ffe0ff */
[----:B------:R-:W-:Y:S01]  /*0120*/  ISETP.GE.AND P0, PT, R7, R10, PT ;  /* 0x0000000a0700720c */ /* 0x000fe20003f06270 */
[----:B--2---:R0:W-:-:S12]  /*0130*/  STS [R9], R2 ;  /* 0x0000000209007388 */ /* 0x0041d80000000800 */
[----:B------:R-:W-:Y:S05]  /*0140*/  @!P0 BRA `(.L_x_2) ;  /* 0xfffffffc00e48947 */ /* 0x000fea000383ffff */
.L_x_1:
[----:B------:R-:W-:Y:S05]  /*0150*/  BSYNC.RECONVERGENT B0 ;  /* 0x0000000000007941 */ /* 0x000fea0003800200 */
.L_x_0:
[----:B------:R-:W1:Y:S01]  /*0160*/  LDCU UR4, c[0x0][0x394] ;  /* 0x00007280ff0477ac */ /* 0x000e620008000800 */
[----:B------:R-:W-:Y:S01]  /*0170*/  BAR.SYNC.DEFER_BLOCKING 0x0 ;  /* 0x0000000000007b1d */ /* 0x000fe20000010000 */
[----:B-1----:R-:W-:-:S13]  /*0180*/  ISETP.GE.AND P0, PT, R15, UR4, PT ;  /* 0x000000040f007c0c */ /* 0x002fda000bf06270 */
[----:B------:R-:W-:Y:S05]  /*0190*/  @P0 EXIT ;  /* 0x000000000000094d */ /* 0x000fea0003800000 */
[----:B------:R-:W1:Y:S01]  /*01a0*/  S2UR UR4, SR_CTAID.X ;  /* 0x00000000000479c3 */ /* 0x000e620000002500 */
[----:B------:R-:W2:Y:S07]  /*01b0*/  LDCU UR8, c[0x0][0x398] ;  /* 0x00007300ff0877ac */ /* 0x000eae0008000800 */
[----:B------:R-:W1:Y:S01]  /*01c0*/  LDC R14, c[0x0][0x360] ;  /* 0x0000d800ff0e7b82 */ /* 0x000e620000000800 */
[----:B------:R-:W3:Y:S01]  /*01d0*/  LDCU UR5, c[0x0][0x370] ;  /* 0x00006e00ff0577ac */ /* 0x000ee20008000800 */
[----:B-1----:R-:W-:-:S02]  /*01e0*/  IMAD R13, R14, UR4, R13 ;  /* 0x000000040e0d7c24 */ /* 0x002fc4000f8e020d */
[----:B---3--:R-:W-:-:S03]  /*01f0*/  IMAD R14, R14, UR5, RZ ;  /* 0x000000050e0e7c24 */ /* 0x008fc6000f8e02ff */
[----:B--2---:R-:W-:-:S13]  /*0200*/  ISETP.GE.AND P0, PT, R13, UR8, PT ;  /* 0x000000080d007c0c */ /* 0x004fda000bf06270 */
[----:B------:R-:W-:Y:S05]  /*0210*/  @P0 EXIT ;  /* 0x000000000000094d */ /* 0x000fea0003800000 */
[----:B0-----:R-:W0:Y:S02]  /*0220*/  LDC.64 R2, c[0x0][0x3a0] ;  /* 0x0000e800ff027b82 */ /* 0x001e240000000a00 */
[----:B0-----:R-:W-:-:S06]  /*0230*/  IMAD.WIDE.U32 R2, R15, 0x4, R2 ;  /* 0x000000040f027825 */ /* 0x001fcc00078e0002 */
[----:B------:R-:W2:Y:S01]  /*0240*/  LDG.E.CONSTANT R2, desc[UR6][R2.64] ;  /* 0x0000000602027981 */ /* 0x000ea2000c1e9900 */
[----:B------:R-:W-:Y:S02]  /*0250*/  ISETP.GT.AND P0, PT, R10, RZ, PT ;  /* 0x000000ff0a00720c */ /* 0x000fe40003f04270 */
[----:B--2---:R-:W-:-:S11]  /*0260*/  IADD3 R12, PT, PT, R2, -0x1, R10 ;  /* 0xffffffff020c7810 */ /* 0x004fd60007ffe00a */
[----:B------:R-:W-:Y:S05]  /*0270*/  @P0 BRA `(.L_x_3) ;  /* 0x0000000000340947 */ /* 0x000fea0003800000 */
[----:B------:R-:W0:Y:S01]  /*0280*/  LDC.64 R4, c[0x0][0x3a8] ;  /* 0x0000ea00ff047b82 */ /* 0x000e220000000a00 */
[----:B------:R-:W1:Y:S01]  /*0290*/  LDCU UR4, c[0x0][0x394] ;  /* 0x00007280ff0477ac */ /* 0x000e620008000800 */
[----:B------:R-:W2:Y:S02]  /*02a0*/  LDCU UR5, c[0x0][0x398] ;  /* 0x00007300ff0577ac */ /* 0x000ea40008000800 */
.L_x_4:
[C---:B------:R-:W-:Y:S01]  /*02b0*/  ISETP.GE.AND P0, PT, R13.reuse, R12, PT ;  /* 0x0000000c0d00720c */ /* 0x040fe20003f06270 */
[----:B-1----:R-:W-:Y:S01]  /*02c0*/  IMAD R3, R13, UR4, R15 ;  /* 0x000000040d037c24 */ /* 0x002fe2000f8e020f */
[----:B------:R-:W-:-:S03]  /*02d0*/  IADD3 R13, PT, PT, R14, R13, RZ ;  /* 0x0000000d0e0d7210 */ /* 0x000fc60007ffe0ff */
[----:B0-----:R-:W-:-:S08]  /*02e0*/  IMAD.WIDE R2, R3, 0x4, R4 ;  /* 0x0000000403027825 */ /* 0x001fd000078e0204 */
[----:B------:R-:W-:-:S05]  /*02f0*/  @!P0 IMAD.MOV.U32 R7, RZ, RZ, 0x7fc00000 ;  /* 0x7fc00000ff078424 */ /* 0x000fca00078e00ff */
[----:B------:R3:W-:Y:S04]  /*0300*/  @!P0 STG.E desc[UR6][R2.64], R7 ;  /* 0x0000000702008986 */ /* 0x0007e8000c101906 */
[----:B------:R3:W-:Y:S01]  /*0310*/  @P0 STG.E desc[UR6][R2.64], RZ ;  /* 0x000000ff02000986 */ /* 0x0007e2000c101906 */
[----:B--2---:R-:W-:-:S13]  /*0320*/  ISETP.GE.AND P0, PT, R13, UR5, PT ;  /* 0x000000050d007c0c */ /* 0x004fda000bf06270 */
[----:B---3--:R-:W-:Y:S05]  /*0330*/  @!P0 BRA `(.L_x_4) ;  /* 0xfffffffc00dc8947 */ /* 0x008fea000383ffff */
[----:B------:R-:W-:Y:S05]  /*0340*/  EXIT ;  /* 0x000000000000794d */ /* 0x000fea0003800000 */
.L_x_3:
[C---:B------:R-:W-:Y:S02]  /*0350*/  LOP3.LUT R11, R10.reuse, 0x7ffffffc, RZ, 0xc0, !PT ;  /* 0x7ffffffc0a0b7812 */ /* 0x040fe400078ec0ff */
[----:B------:R-:W-:-:S03]  /*0360*/  LOP3.LUT R10, R10, 0x3, RZ, 0xc0, !PT ;  /* 0x000000030a0a7812 */ /* 0x000fc600078ec0ff */
[----:B------:R-:W-:-:S07]  /*0370*/  IMAD.MOV R8, RZ, RZ, -R11 ;  /* 0x000000ffff087224 */ /* 0x000fce00078e0a0b */
.L_x_11:
[----:B0-----:R-:W0:Y:S01]  /*0380*/  LDC R0, c[0x0][0x394] ;  /* 0x0000e500ff007b82 */ /* 0x001e220000000800 */
[C---:B------:R-:W-:Y:S01]  /*0390*/  ISETP.GE.AND P0, PT, R13.reuse, R12, PT ;  /* 0x0000000c0d00720c */ /* 0x040fe20003f06270 */
[----:B------:R-:W-:Y:S01]  /*03a0*/  BSSY.RECONVERGENT B0, `(.L_x_5) ;  /* 0x0000041000007945 */ /* 0x000fe20003800200 */
[----:B0-----:R-:W-:-:S11]  /*03b0*/  IMAD R25, R13, R0, R15 ;  /* 0x000000000d197224 */ /* 0x001fd600078e020f */
[----:B-1----:R-:W-:Y:S05]  /*03c0*/  @!P0 BRA `(.L_x_6) ;  /* 0x0000000000e88947 */ /* 0x002fea0003800000 */
[----:B------:R-:W0:Y:S01]  /*03d0*/  LDC R24, c[0x0][0x390] ;  /* 0x0000e400ff187b82 */ /* 0x000e220000000800 */
[----:B------:R-:W-:Y:S02]  /*03e0*/  HFMA2 R9, -RZ, RZ, 0, 0 ;  /* 0x00000000ff097431 */ /* 0x000fe400000001ff */
[----:B------:R-:W-:Y:S01]  /*03f0*/  IMAD.MOV.U32 R7, RZ, RZ, RZ ;  /* 0x000000ffff077224 */ /* 0x000fe200078e00ff */
[----:B0-----:R-:W-:Y:S02]  /*0400*/  ISETP.GE.U32.AND P0, PT, R24, 0x4, PT ;  /* 0x000000041800780c */ /* 0x001fe40003f06070 */
[----:B------:R-:W-:-:S11]  /*0410*/  IADD3 R24, PT, PT, R13, 0x1, -R24 ;  /* 0x000000010d187810 */ /* 0x000fd60007ffe818 */
[----:B------:R-:W-:Y:S05]  /*0420*/  @!P0 BRA `(.L_x_7) ;  /* 0x0000000000688947 */ /* 0x000fea0003800000 */
[----:B------:R-:W0:Y:S01]  /*0430*/  S2UR UR5, SR_CgaCtaId ;  /* 0x00000000000579c3 */ /* 0x000e220000008800 */
[----:B------:R-:W-:Y:S01]  /*0440*/  IMAD R27, R24, R0, R15 ;  /* 0x00000000181b7224 */ /* 0x000fe200078e020f */
[----:B------:R-:W-:Y:S01]  /*0450*/  MOV R9, RZ ;  /* 0x000000ff00097202 */ /* 0x000fe20000000f00 */
[----:B------:R-:W-:Y:S01]  /*0460*/  IMAD.MOV.U32 R26, RZ, RZ, R8 ;  /* 0x000000ffff1a7224 */ /* 0x000fe200078e0008 */
[----:B------:R-:W-:-:S04]  /*0470*/  UMOV UR4, 0x400 ;  /* 0x0000040000047882 */ /* 0x000fc80000000000 */
[----:B------:R-:W1:Y:S01]  /*0480*/  LDC.64 R2, c[0x0][0x380] ;  /* 0x0000e000ff027b82 */ /* 0x000e620000000a00 */
[----:B0-----:R-:W-:-:S12]  /*0490*/  ULEA UR4, UR5, UR4, 0x18 ;  /* 0x0000000405047291 */ /* 0x001fd8000f8ec0ff */
.L_x_8:
[----:B-1----:R-:W-:Y:S01]  /*04a0*/  IMAD.WIDE R18, R27, 0x4, R2 ;  /* 0x000000041b127825 */ /* 0x002fe200078e0202 */
[----:B------:R-:W0:Y:S03]  /*04b0*/  LDS.128 R4, [UR4] ;  /* 0x00000004ff047984 */ /* 0x000e260008000c00 */
[C---:B------:R-:W-:Y:S02]  /*04c0*/  IMAD.WIDE R16, R0.reuse, 0x4, R18 ;  /* 0x0000000400107825 */ /* 0x040fe400078e0212 */
[----:B------:R-:W0:Y:S02]  /*04d0*/  LDG.E.CONSTANT R18, desc[UR6][R18.64] ;  /* 0x0000000612127981 */ /* 0x000e24000c1e9900 */
[C---:B------:R-:W-:Y:S02]  /*04e0*/  IMAD.WIDE R20, R0.reuse, 0x4, R16 ;  /* 0x0000000400147825 */ /* 0x040fe400078e0210 */
[----:B------:R-:W2:Y:S02]  /*04f0*/  LDG.E.CONSTANT R16, desc[UR6][R16.64] ;  /* 0x0000000610107981 */ /* 0x000ea4000c1e9900 */
[----:B------:R-:W-:-:S02]  /*0500*/  IMAD.WIDE R22, R0, 0x4, R20 ;  /* 0x0000000400167825 */ /* 0x000fc400078e0214 */
[----:B------:R-:W3:Y:S04]  /*0510*/  LDG.E.CONSTANT R28, desc[UR6][R20.64] ;  /* 0x00000006141c7981 */ /* 0x000ee8000c1e9900 */
[----:B------:R-:W4:Y:S01]  /*0520*/  LDG.E.CONSTANT R22, desc[UR6][R22.64] ;  /* 0x0000000616167981 */ /* 0x000f22000c1e9900 */
[----:B------:R-:W-:Y:S01]  /*0530*/  IADD3 R26, PT, PT, R26, 0x4, RZ ;  /* 0x000000041a1a7810 */ /* 0x000fe20007ffe0ff */
[----:B------:R-:W-:Y:S01]  /*0540*/  UIADD3 UR4, UPT, UPT, UR4, 0x10, URZ ;  /* 0x0000001004047890 */ /* 0x000fe2000fffe0ff */
[----:B------:R-:W-:Y:S02]  /*0550*/  IMAD R27, R0, 0x4, R27 ;  /* 0x00000004001b7824 */ /* 0x000fe400078e021b */
[----:B------:R-:W-:Y:S01]  /*0560*/  ISETP.NE.AND P0, PT, R26, RZ, PT ;  /* 0x000000ff1a00720c */ /* 0x000fe20003f05270 */
[----:B0-----:R-:W-:-:S04]  /*0570*/  FFMA R4, R18, R4, R9 ;  /* 0x0000000412047223 */ /* 0x001fc80000000009 */
[----:B--2---:R-:W-:-:S04]  /*0580*/  FFMA R5, R5, R16, R4 ;  /* 0x0000001005057223 */ /* 0x004fc80000000004 */
[----:B---3--:R-:W-:-:S04]  /*0590*/  FFMA R6, R6, R28, R5 ;  /* 0x0000001c06067223 */ /* 0x008fc80000000005 */
[----:B----4-:R-:W-:Y:S01]  /*05a0*/  FFMA R9, R7, R22, R6 ;  /* 0x0000001607097223 */ /* 0x010fe20000000006 */
[----:B------:R-:W-:Y:S06]  /*05b0*/  @P0 BRA `(.L_x_8) ;  /* 0xfffffffc00b80947 */ /* 0x000fec000383ffff */
[----:B------:R-:W-:-:S07]  /*05c0*/  MOV R7, R11 ;  /* 0x0000000b00077202 */ /* 0x000fce0000000f00 */
.L_x_7:
[----:B------:R-:W0:Y:S01]  /*05d0*/  LDC.64 R2, c[0x0][0x3a8] ;  /* 0x0000ea00ff027b82 */ /* 0x000e220000000a00 */
[----:B------:R-:W-:Y:S01]  /*05e0*/  ISETP.NE.AND P0, PT, R10, RZ, PT ;  /* 0x000000ff0a00720c */ /* 0x000fe20003f05270 */
[----:B0-----:R-:W-:-:S12]  /*05f0*/  IMAD.WIDE R2, R25, 0x4, R2 ;  /* 0x0000000419027825 */ /* 0x001fd800078e0202 */
[----:B------:R-:W-:Y:S05]  /*0600*/  @!P0 BRA `(.L_x_9) ;  /* 0x0000000000508947 */ /* 0x000fea0003800000 */
[----:B------:R-:W0:Y:S01]  /*0610*/  LDC.64 R4, c[0x0][0x380] ;  /* 0x0000e000ff047b82 */ /* 0x000e220000000a00 */
[----:B------:R-:W-:-:S05]  /*0620*/  IADD3 R24, PT, PT, R24, R7, RZ ;  /* 0x0000000718187210 */ /* 0x000fca0007ffe0ff */
[----:B------:R-:W-:-:S04]  /*0630*/  IMAD R17, R24, R0, R15 ;  /* 0x0000000018117224 */ /* 0x000fc800078e020f */
[----:B0-----:R-:W-:-:S05]  /*0640*/  IMAD.WIDE R16, R17, 0x4, R4 ;  /* 0x0000000411107825 */ /* 0x001fca00078e0204 */
[----:B------:R-:W2:Y:S01]  /*0650*/  LDG.E.CONSTANT R18, desc[UR6][R16.64] ;  /* 0x0000000610127981 */ /* 0x000ea2000c1e9900 */
[----:B------:R-:W-:Y:S02]  /*0660*/  MOV R4, 0x400 ;  /* 0x0000040000047802 */ /* 0x000fe40000000f00 */
[----:B------:R-:W-:Y:S01]  /*0670*/  ISETP.NE.AND P0, PT, R10, 0x1, PT ;  /* 0x000000010a00780c */ /* 0x000fe20003f05270 */
[----:B------:R-:W0:Y:S02]  /*0680*/  S2R R5, SR_CgaCtaId ;  /* 0x0000000000057919 */ /* 0x000e240000008800 */
[----:B0-----:R-:W-:-:S05]  /*0690*/  LEA R4, R5, R4, 0x18 ;  /* 0x0000000405047211 */ /* 0x001fca00078ec0ff */
[----:B------:R-:W-:-:S06]  /*06a0*/  IMAD R4, R7, 0x4, R4 ;  /* 0x0000000407047824 */ /* 0x000fcc00078e0204 */
[----:B------:R-:W2:Y:S02]  /*06b0*/  LDS.128 R4, [R4] ;  /* 0x0000000004047984 */ /* 0x000ea40000000c00 */
[----:B--2---:R-:W-:Y:S01]  /*06c0*/  FFMA R9, R18, R4, R9 ;  /* 0x0000000412097223 */ /* 0x004fe20000000009 */
[----:B------:R-:W-:Y:S06]  /*06d0*/  @!P0 BRA `(.L_x_9) ;  /* 0x00000000001c8947 */ /* 0x000fec0003800000 */
[----:B------:R-:W-:Y:S01]  /*06e0*/  ISETP.NE.AND P0, PT, R10, 0x2, PT ;  /* 0x000000020a00780c */ /* 0x000fe20003f05270 */
[----:B------:R-:W-:-:S12]  /*06f0*/  IMAD.WIDE R18, R0, 0x4, R16 ;  /* 0x0000000400127825 */ /* 0x000fd800078e0210 */
[----:B------:R-:W-:Y:S02]  /*0700*/  @P0 IMAD.WIDE R16, R0, 0x4, R18 ;  /* 0x0000000400100825 */ /* 0x000fe400078e0212 */
[----:B------:R-:W2:Y:S04]  /*0710*/  LDG.E.CONSTANT R18, desc[UR6][R18.64] ;  /* 0x0000000612127981 */ /* 0x000ea8000c1e9900 */
[----:B------:R-:W3:Y:S01]  /*0720*/  @P0 LDG.E.CONSTANT R16, desc[UR6][R16.64] ;  /* 0x0000000610100981 */ /* 0x000ee2000c1e9900 */
[----:B--2---:R-:W-:-:S04]  /*0730*/  FFMA R9, R18, R5, R9 ;  /* 0x0000000512097223 */ /* 0x004fc80000000009 */
[----:B---3--:R-:W-:-:S07]  /*0740*/  @P0 FFMA R9, R16, R6, R9 ;  /* 0x0000000610090223 */ /* 0x008fce0000000009 */
.L_x_9:
[----:B------:R1:W-:Y:S01]  /*0750*/  STG.E desc[UR6][R2.64], R9 ;  /* 0x0000000902007986 */ /* 0x0003e2000c101906 */
[----:B------:R-:W-:Y:S05]  /*0760*/  BRA `(.L_x_10) ;  /* 0x0000000000107947 */ /* 0x000fea0003800000 */
.L_x_6:
[----:B------:R-:W0:Y:S01]  /*0770*/  LDC.64 R2, c[0x0][0x3a8] ;  /* 0x0000ea00ff027b82 */ /* 0x000e220000000a00 */
[----:B------:R-:W-:Y:S01]  /*0780*/  MOV R5, 0x7fc00000 ;  /* 0x7fc0000000057802 */ /* 0x000fe20000000f00 */
[----:B0-----:R-:W-:-:S05]  /*0790*/  IMAD.WIDE R2, R25, 0x4, R2 ;  /* 0x0000000419027825 */ /* 0x001fca00078e0202 */
[----:B------:R0:W-:Y:S02]  /*07a0*/  STG.E desc[UR6][R2.64], R5 ;  /* 0x0000000502007986 */ /* 0x0001e4000c101906 */
.L_x_10:
[----:B------:R-:W-:Y:S05]  /*07b0*/  BSYNC.RECONVERGENT B0 ;  /* 0x0000000000007941 */ /* 0x000fea0003800200 */
.L_x_5:
[----:B------:R-:W2:Y:S01]  /*07c0*/  LDCU UR4, c[0x0][0x398] ;  /* 0x00007300ff0477ac */ /* 0x000ea20008000800 */
[----:B------:R-:W-:-:S04]  /*07d0*/  IADD3 R13, PT, PT, R14, R13, RZ ;  /* 0x0000000d0e0d7210 */ /* 0x000fc80007ffe0ff */
[----:B--2---:R-:W-:-:S13]  /*07e0*/  ISETP.GE.AND P0, PT, R13, UR4, PT ;  /* 0x000000040d007c0c */ /* 0x004fda000bf06270 */
[----:B------:R-:W-:Y:S05]  /*07f0*/  @!P0 BRA `(.L_x_11) ;  /* 0xfffffff800e08947 */ /* 0x000fea000383ffff */
[----:B------:R-:W-:Y:S05]  /*0800*/  EXIT ;  /* 0x000000000000794d */ /* 0x000fea0003800000 */
.L_x_12:
[----:B------:R-:W-:-:S00]  /*0810*/  BRA `(.L_x_12) ;  /* 0xfffffffc00fc7947 */ /* 0x000fc0000383ffff */
[----:B------:R-:W-:-:S00]  /*0820*/  NOP ;  /* 0x0000000000007918 */ /* 0x000fc00000000000 */
        /* <DEDUP_REMOVED lines=13> */
.L_x_29:


//--------------------- .text.swma_batch_f32      --------------------------
	.section	.text.swma_batch_f32,"ax",@progbits
	.align	128
        .global         swma_batch_f32
        .type           swma_batch_f32,@function
        .size           swma_batch_f32,(.L_x_28 - swma_batch_f32)
        .other          swma_batch_f32,@"STO_CUDA_ENTRY STV_DEFAULT"
swma_batch_f32:
.text.swma_batch_f32:
[----:B------:R-:W-:Y:S01]  /*0000*/  LDC R1, c[0x0][0x37c] ;  /* 0x0000df00ff017b82 */ /* 0x000fe20000000800 */
[----:B------:R-:W0:Y:S01]  /*0010*/  S2R R2, SR_CTAID.Y ;  /* 0x0000000000027919 */ /* 0x000e220000002600 */
[----:B------:R-:W0:Y:S02]  /*0020*/  LDCU UR4, c[0x0][0x39c] ;  /* 0x00007380ff0477ac */ /* 0x000e240008000800 */
[----:B0-----:R-:W-:-:S13]  /*0030*/  ISETP.GE.AND P0, PT, R2, UR4, PT ;  /* 0x0000000402007c0c */ /* 0x001fda000bf06270 */
[----:B------:R-:W-:Y:S05]  /*0040*/  @P0 EXIT ;  /* 0x000000000000094d */ /* 0x000fea0003800000 */
[----:B------:R-:W0:Y:S01]  /*0050*/  LDC.64 R4, c[0x0][0x388] ;  /* 0x0000e200ff047b82 */ /* 0x000e220000000a00 */
[----:B------:R-:W1:Y:S07]  /*0060*/  LDCU.64 UR8, c[0x0][0x358] ;  /* 0x00006b00ff0877ac */ /* 0x000e6e0008000a00 */
[----:B------:R-:W2:Y:S01]  /*0070*/  LDC R0, c[0x0][0x3a0] ;  /* 0x0000e800ff007b82 */ /* 0x000ea20000000800 */
[----:B0-----:R-:W-:-:S05]  /*0080*/  IMAD.WIDE.U32 R4, R2, 0x4, R4 ;  /* 0x0000000402047825 */ /* 0x001fca00078e0004 */
[----:B-1----:R-:W2:Y:S02]  /*0090*/  LDG.E.CONSTANT R3, desc[UR8][R4.64] ;  /* 0x0000000804037981 */ /* 0x002ea4000c1e9900 */
[----:B--2---:R-:W-:-:S04]  /*00a0*/  ISETP.GT.AND P0, PT, R3, R0, PT ;  /* 0x000000000300720c */ /* 0x004fc80003f04270 */
[----:B------:R-:W-:-:S13]  /*00b0*/  ISETP.LT.OR P0, PT, R3, 0x1, P0 ;  /* 0x000000010300780c */ /* 0x000fda0000701670 */
[----:B------:R-:W-:Y:S05]  /*00c0*/  @P0 EXIT ;  /* 0x000000000000094d */ /* 0x000fea0003800000 */
[----:B------:R-:W0:Y:S01]  /*00d0*/  S2R R4, SR_TID.X ;  /* 0x0000000000047919 */ /* 0x000e220000002100 */
[----:B------:R-:W-:-:S13]  /*00e0*/  ISETP.GT.U32.AND P1, PT, R3, 0x2, PT ;  /* 0x000000020300780c */ /* 0x000fda0003f24070 */
[----:B------:R-:W-:Y:S01]  /*00f0*/  @!P1 IMAD.MOV.U32 R0, RZ, RZ, 0x3f800000 ;  /* 0x3f800000ff009424 */ /* 0x000fe200078e00ff */
[----:B------:R-:W-:-:S04]  /*0100*/  @!P1 ISETP.NE.AND P2, PT, R3, 0x1, PT ;  /* 0x000000010300980c */ /* 0x000fc80003f45270 */
[----:B------:R-:W-:Y:S02]  /*0110*/  @!P1 FSEL R0, R0, 2, !P2 ;  /* 0x4000000000009808 */ /* 0x000fe40005000000 */
[----:B0-----:R-:W-:Y:S01]  /*0120*/  ISETP.GE.U32.AND P0, PT, R4, R3, PT ;  /* 0x000000030400720c */ /* 0x001fe20003f06070 */
[----:B------:R-:W-:-:S12]  /*0130*/  @!P1 BRA `(.L_x_13) ;  /* 0x0000000000289947 */ /* 0x000fd80003800000 */
[----:B------:R-:W-:-:S04]  /*0140*/  LOP3.LUT R0, R3, 0x1, RZ, 0xc0, !PT ;  /* 0x0000000103007812 */ /* 0x000fc800078ec0ff */
[----:B------:R-:W-:-:S13]  /*0150*/  ISETP.NE.U32.AND P1, PT, R0, 0x1, PT ;  /* 0x000000010000780c */ /* 0x000fda0003f25070 */
[----:B------:R-:W-:Y:S01]  /*0160*/  @P1 SHF.R.U32.HI R0, RZ, 0x1, R3 ;  /* 0x00000001ff001819 */ /* 0x000fe20000011603 */
[----:B------:R-:W-:-:S03]  /*0170*/  @!P1 VIADD R5, R3, 0x1 ;  /* 0x0000000103059836 */ /* 0x000fc60000000000 */
[----:B------:R-:W-:Y:S02]  /*0180*/  @P1 I2FP.F32.U32 R0, R0 ;  /* 0x0000000000001245 */ /* 0x000fe40000201000 */
[----:B------:R-:W-:-:S03]  /*0190*/  @!P1 SHF.R.U32.HI R6, RZ, 0x1, R5 ;  /* 0x00000001ff069819 */ /* 0x000fc60000011605 */
[----:B------:R-:W-:Y:S01]  /*01a0*/  @P1 FADD R5, R0, 1 ;  /* 0x3f80000000051421 */ /* 0x000fe20000000000 */
[----:B------:R-:W-:-:S03]  /*01b0*/  @!P1 I2FP.F32.U32 R6, R6 ;  /* 0x0000000600069245 */ /* 0x000fc60000201000 */
[----:B------:R-:W-:Y:S02]  /*01c0*/  @P1 FMUL R0, R0, R5 ;  /* 0x0000000500001220 */ /* 0x000fe40000400000 */
[----:B------:R-:W-:-:S07]  /*01d0*/  @!P1 FMUL R0, R6, R6 ;  /* 0x0000000606009220 */ /* 0x000fce0000400000 */
.L_x_13:
[----:B------:R-:W-:Y:S04]  /*01e0*/  BSSY.RECONVERGENT B0, `(.L_x_14) ;  /* 0x000001c000007945 */ /* 0x000fe80003800200 */
[----:B------:R-:W-:Y:S05]  /*01f0*/  @P0 BRA `(.L_x_15) ;  /* 0x0000000000680947 */ /* 0x000fea0003800000 */
[----:B------:R-:W-:Y:S01]  /*0200*/  VIADD R6, R0, 0x1800000 ;  /* 0x0180000000067836 */ /* 0x000fe20000000000 */
[----:B------:R-:W0:Y:S04]  /*0210*/  LDC R5, c[0x0][0x360] ;  /* 0x0000d800ff057b82 */ /* 0x000e280000000800 */
[----:B------:R-:W-:-:S04]  /*0220*/  LOP3.LUT R6, R6, 0x7f800000, RZ, 0xc0, !PT ;  /* 0x7f80000006067812 */ /* 0x000fc800078ec0ff */
[----:B------:R-:W-:-:S13]  /*0230*/  ISETP.GT.U32.AND P0, PT, R6, 0x1ffffff, PT ;  /* 0x01ffffff0600780c */ /* 0x000fda0003f04070 */
[----:B------:R-:W-:Y:S05]  /*0240*/  @P0 BRA `(.L_x_16) ;  /* 0x0000000000100947 */ /* 0x000fea0003800000 */
[----:B------:R-:W-:-:S07]  /*0250*/  MOV R6, 0x270 ;  /* 0x0000027000067802 */ /* 0x000fce0000000f00 */
[----:B0-----:R-:W-:Y:S05]  /*0260*/  CALL.REL.NOINC `($__internal_0_$__cuda_sm20_rcp_rn_f32_slowpath) ;  /* 0x0000000400907944 */ /* 0x001fea0003c00000 */
[----:B------:R-:W-:Y:S01]  /*0270*/  IMAD.MOV.U32 R6, RZ, RZ, R0 ;  /* 0x000000ffff067224 */ /* 0x000fe200078e0000 */
[----:B------:R-:W-:Y:S06]  /*0280*/  BRA `(.L_x_17) ;  /* 0x0000000000107947 */ /* 0x000fec0003800000 */
.L_x_16:
[----:B------:R-:W1:Y:S02]  /*0290*/  MUFU.RCP R7, R0 ;  /* 0x0000000000077308 */ /* 0x000e640000001000 */
[----:B-1----:R-:W-:-:S04]  /*02a0*/  FFMA R6, R7, R0, -1 ;  /* 0xbf80000007067423 */ /* 0x002fc80000000000 */
[----:B------:R-:W-:-:S04]  /*02b0*/  FADD.FTZ R6, -R6, -RZ ;  /* 0x800000ff06067221 */ /* 0x000fc80000010100 */
[----:B------:R-:W-:-:S07]  /*02c0*/  FFMA R6, R7, R6, R7 ;  /* 0x0000000607067223 */ /* 0x000fce0000000007 */
.L_x_17:
[----:B------:R-:W1:Y:S01]  /*02d0*/  S2R R7, SR_CgaCtaId ;  /* 0x0000000000077919 */ /* 0x000e620000008800 */
[----:B------:R-:W-:Y:S01]  /*02e0*/  MOV R0, 0x400 ;  /* 0x0000040000007802 */ /* 0x000fe20000000f00 */
[----:B------:R-:W-:-:S03]  /*02f0*/  IMAD.MOV.U32 R8, RZ, RZ, R4 ;  /* 0x000000ffff087224 */ /* 0x000fc600078e0004 */
[----:B-1----:R-:W-:-:S07]  /*0300*/  LEA R0, R7, R0, 0x18 ;  /* 0x0000000007007211 */ /* 0x002fce00078ec0ff */
.L_x_18:
[----:B-1----:R-:W-:Y:S01]  /*0310*/  IADD3 R7, PT, PT, R3, -R8, RZ ;  /* 0x8000000803077210 */ /* 0x002fe20007ffe0ff */
[----:B------:R-:W-:-:S03]  /*0320*/  IMAD R10, R8, 0x4, R0 ;  /* 0x00000004080a7824 */ /* 0x000fc600078e0200 */
[----:B------:R-:W-:Y:S01]  /*0330*/  VIADDMNMX R7, R8, 0x1, R7, PT ;  /* 0x0000000108077846 */ /* 0x000fe20003800107 */
[----:B0-----:R-:W-:-:S03]  /*0340*/  IMAD.IADD R8, R5, 0x1, R8 ;  /* 0x0000000105087824 */ /* 0x001fc600078e0208 */
[----:B------:R-:W-:Y:S02]  /*0350*/  I2FP.F32.S32 R7, R7 ;  /* 0x0000000700077245 */ /* 0x000fe40000201400 */
[----:B------:R-:W-:-:S03]  /*0360*/  ISETP.GE.AND P0, PT, R8, R3, PT ;  /* 0x000000030800720c */ /* 0x000fc60003f06270 */
[----:B------:R-:W-:-:S05]  /*0370*/  FMUL R7, R7, R6 ;  /* 0x0000000607077220 */ /* 0x000fca0000400000 */
[----:B------:R1:W-:Y:S05]  /*0380*/  STS [R10], R7 ;  /* 0x000000070a007388 */ /* 0x0003ea0000000800 */
[----:B------:R-:W-:Y:S05]  /*0390*/  @!P0 BRA `(.L_x_18) ;  /* 0xfffffffc00dc8947 */ /* 0x000fea000383ffff */
.L_x_15:
[----:B------:R-:W-:Y:S05]  /*03a0*/  BSYNC.RECONVERGENT B0 ;  /* 0x0000000000007941 */ /* 0x000fea0003800200 */
.L_x_14:
[----:B------:R-:W0:Y:S01]  /*03b0*/  S2UR UR4, SR_CTAID.X ;  /* 0x00000000000479c3 */ /* 0x000e220000002500 */
[----:B------:R-:W2:Y:S07]  /*03c0*/  LDCU UR5, c[0x0][0x398] ;  /* 0x00007300ff0577ac */ /* 0x000eae0008000800 */
[----:B------:R-:W0:Y:S02]  /*03d0*/  LDC R11, c[0x0][0x360] ;  /* 0x0000d800ff0b7b82 */ /* 0x000e240000000800 */
[----:B0-----:R-:W-:-:S06]  /*03e0*/  IMAD R12, R11, UR4, R4 ;  /* 0x000000040b0c7c24 */ /* 0x001fcc000f8e0204 */
[----:B------:R-:W-:Y:S01]  /*03f0*/  BAR.SYNC.DEFER_BLOCKING 0x0 ;  /* 0x0000000000007b1d */ /* 0x000fe20000010000 */
[----:B--2---:R-:W-:-:S13]  /*0400*/  ISETP.GE.AND P0, PT, R12, UR5, PT ;  /* 0x000000050c007c0c */ /* 0x004fda000bf06270 */
[----:B------:R-:W-:Y:S05]  /*0410*/  @P0 EXIT ;  /* 0x000000000000094d */ /* 0x000fea0003800000 */
[----:B------:R-:W0:Y:S01]  /*0420*/  LDC.64 R4, c[0x0][0x390] ;  /* 0x0000e400ff047b82 */ /* 0x000e220000000a00 */
[----:B------:R-:W2:Y:S01]  /*0430*/  LDCU.64 UR6, c[0x0][0x380] ;  /* 0x00007000ff0677ac */ /* 0x000ea20008000a00 */
[----:B0-----:R-:W-:-:S05]  /*0440*/  IMAD.WIDE.U32 R4, R2, 0x4, R4 ;  /* 0x0000000402047825 */ /* 0x001fca00078e0004 */
[----:B------:R0:W5:Y:S01]  /*0450*/  LDG.E.CONSTANT R0, desc[UR8][R4.64] ;  /* 0x0000000804007981 */ /* 0x000162000c1e9900 */
[----:B------:R-:W3:Y:S01]  /*0460*/  LDCU UR4, c[0x0][0x370] ;  /* 0x00006e00ff0477ac */ /* 0x000ee20008000800 */
[C---:B------:R-:W-:Y:S02]  /*0470*/  LOP3.LUT R8, R3.reuse, 0x7ffffffc, RZ, 0xc0, !PT ;  /* 0x7ffffffc03087812 */ /* 0x040fe400078ec0ff */
[----:B-1----:R-:W-:Y:S01]  /*0480*/  LOP3.LUT R10, R3, 0x3, RZ, 0xc0, !PT ;  /* 0x00000003030a7812 */ /* 0x002fe200078ec0ff */
[----:B--2---:R-:W-:Y:S02]  /*0490*/  UIADD3 UR5, UP0, UPT, UR6, 0x8, URZ ;  /* 0x0000000806057890 */ /* 0x004fe4000ff1e0ff */
[----:B------:R-:W-:Y:S02]  /*04a0*/  IMAD.MOV R9, RZ, RZ, -R8 ;  /* 0x000000ffff097224 */ /* 0x000fe400078e0a08 */
[----:B------:R-:W-:Y:S01]  /*04b0*/  UIADD3.X UR6, UPT, UPT, URZ, UR7, URZ, UP0, !UPT ;  /* 0x00000007ff067290 */ /* 0x000fe200087fe4ff */
[----:B0--3--:R-:W-:-:S11]  /*04c0*/  IMAD R11, R11, UR4, RZ ;  /* 0x000000040b0b7c24 */ /* 0x009fd6000f8e02ff */
.L_x_23:
[----:B-----5:R-:W-:Y:S01]  /*04d0*/  ISETP.GE.AND P0, PT, R12, R0, PT ;  /* 0x000000000c00720c */ /* 0x020fe20003f06270 */
[----:B------:R-:W-:Y:S01]  /*04e0*/  BSSY.RECONVERGENT B0, `(.L_x_19) ;  /* 0x0000033000007945 */ /* 0x000fe20003800200 */
[----:B0-----:R-:W-:-:S11]  /*04f0*/  IMAD.MOV.U32 R13, RZ, RZ, 0x7fc00000 ;  /* 0x7fc00000ff0d7424 */ /* 0x001fd600078e00ff */
[----:B------:R-:W-:Y:S05]  /*0500*/  @!P0 BRA `(.L_x_20) ;  /* 0x0000000000c08947 */ /* 0x000fea0003800000 */
[----:B------:R-:W-:Y:S01]  /*0510*/  ISETP.GE.U32.AND P0, PT, R3, 0x4, PT ;  /* 0x000000040300780c */ /* 0x000fe20003f06070 */
[----:B------:R-:W-:Y:S01]  /*0520*/  HFMA2 R13, -RZ, RZ, 0, 0 ;  /* 0x00000000ff0d7431 */ /* 0x000fe200000001ff */
[----:B------:R-:W-:Y:S01]  /*0530*/  IADD3 R16, PT, PT, R12, 0x1, -R3 ;  /* 0x000000010c107810 */ /* 0x000fe20007ffe803 */
[----:B------:R-:W-:-:S10]  /*0540*/  IMAD.MOV.U32 R5, RZ, RZ, RZ ;  /* 0x000000ffff057224 */ /* 0x000fd400078e00ff */
[----:B------:R-:W-:Y:S05]  /*0550*/  @!P0 BRA `(.L_x_21) ;  /* 0x0000000000608947 */ /* 0x000fea0003800000 */
[----:B------:R-:W0:Y:S01]  /*0560*/  S2UR UR7, SR_CgaCtaId ;  /* 0x00000000000779c3 */ /* 0x000e220000008800 */
[----:B------:R-:W-:Y:S01]  /*0570*/  IMAD.MOV.U32 R13, RZ, RZ, RZ ;  /* 0x000000ffff0d7224 */ /* 0x000fe200078e00ff */
[----:B------:R-:W-:Y:S01]  /*0580*/  UMOV UR4, 0x400 ;  /* 0x0000040000047882 */ /* 0x000fe20000000000 */
[----:B------:R-:W-:Y:S02]  /*0590*/  IMAD.MOV.U32 R17, RZ, RZ, R16 ;  /* 0x000000ffff117224 */ /* 0x000fe400078e0010 */
[----:B------:R-:W-:Y:S01]  /*05a0*/  IMAD.MOV.U32 R18, RZ, RZ, R9 ;  /* 0x000000ffff127224 */ /* 0x000fe200078e0009 */
[----:B0-----:R-:W-:-:S12]  /*05b0*/  ULEA UR4, UR7, UR4, 0x18 ;  /* 0x0000000407047291 */ /* 0x001fd8000f8ec0ff */
.L_x_22:
[----:B------:R-:W-:Y:S01]  /*05c0*/  MOV R14, UR5 ;  /* 0x00000005000e7c02 */ /* 0x000fe20008000f00 */
[----:B------:R-:W-:Y:S01]  /*05d0*/  IMAD.U32 R15, RZ, RZ, UR6 ;  /* 0x00000006ff0f7e24 */ /* 0x000fe2000f8e00ff */
[----:B------:R-:W0:Y:S03]  /*05e0*/  LDS.128 R4, [UR4] ;  /* 0x00000004ff047984 */ /* 0x000e260008000c00 */
[----:B------:R-:W-:-:S05]  /*05f0*/  IMAD.WIDE R14, R17, 0x4, R14 ;  /* 0x00000004110e7825 */ /* 0x000fca00078e020e */
[----:B------:R-:W0:Y:S04]  /*0600*/  LDG.E.CONSTANT R20, desc[UR8][R14.64+-0x8] ;  /* 0xfffff8080e147981 */ /* 0x000e28000c1e9900 */
[----:B------:R-:W2:Y:S04]  /*0610*/  LDG.E.CONSTANT R19, desc[UR8][R14.64+-0x4] ;  /* 0xfffffc080e137981 */ /* 0x000ea8000c1e9900 */
[----:B------:R-:W3:Y:S04]  /*0620*/  LDG.E.CONSTANT R21, desc[UR8][R14.64] ;  /* 0x000000080e157981 */ /* 0x000ee8000c1e9900 */
[----:B------:R-:W4:Y:S01]  /*0630*/  LDG.E.CONSTANT R22, desc[UR8][R14.64+0x4] ;  /* 0x000004080e167981 */ /* 0x000f22000c1e9900 */
[----:B------:R-:W-:Y:S01]  /*0640*/  VIADD R18, R18, 0x4 ;  /* 0x0000000412127836 */ /* 0x000fe20000000000 */
[----:B------:R-:W-:Y:S01]  /*0650*/  UIADD3 UR4, UPT, UPT, UR4, 0x10, URZ ;  /* 0x0000001004047890 */ /* 0x000fe2000fffe0ff */
[----:B------:R-:W-:-:S03]  /*0660*/  VIADD R17, R17, 0x4 ;  /* 0x0000000411117836 */ /* 0x000fc60000000000 */
[----:B------:R-:W-:Y:S01]  /*0670*/  ISETP.NE.AND P0, PT, R18, RZ, PT ;  /* 0x000000ff1200720c */ /* 0x000fe20003f05270 */
[----:B0-----:R-:W-:-:S04]  /*0680*/  FFMA R4, R20, R4, R13 ;  /* 0x0000000414047223 */ /* 0x001fc8000000000d */
[----:B--2---:R-:W-:-:S04]  /*0690*/  FFMA R5, R5, R19, R4 ;  /* 0x0000001305057223 */ /* 0x004fc80000000004 */
[----:B---3--:R-:W-:-:S04]  /*06a0*/  FFMA R6, R6, R21, R5 ;  /* 0x0000001506067223 */ /* 0x008fc80000000005 */
[----:B----4-:R-:W-:Y:S01]  /*06b0*/  FFMA R13, R7, R22, R6 ;  /* 0x00000016070d7223 */ /* 0x010fe20000000006 */
[----:B------:R-:W-:Y:S06]  /*06c0*/  @P0 BRA `(.L_x_22) ;  /* 0xfffffffc00bc0947 */ /* 0x000fec000383ffff */
[----:B------:R-:W-:-:S07]  /*06d0*/  IMAD.MOV.U32 R5, RZ, RZ, R8 ;  /* 0x000000ffff057224 */ /* 0x000fce00078e0008 */
.L_x_21:
[----:B------:R-:W-:-:S13]  /*06e0*/  ISETP.NE.AND P0, PT, R10, RZ, PT ;  /* 0x000000ff0a00720c */ /* 0x000fda0003f05270 */
[----:B------:R-:W-:Y:S05]  /*06f0*/  @!P0 BRA `(.L_x_20) ;  /* 0x0000000000448947 */ /* 0x000fea0003800000 */
[----:B------:R-:W0:Y:S01]  /*0700*/  LDC.64 R14, c[0x0][0x380] ;  /* 0x0000e000ff0e7b82 */ /* 0x000e220000000a00 */
[----:B------:R-:W-:-:S05]  /*0710*/  IADD3 R7, PT, PT, R16, R5, RZ ;  /* 0x0000000510077210 */ /* 0x000fca0007ffe0ff */
        /* <DEDUP_REMOVED lines=11> */
[----:B------:R-:W2:-:S12]  /*07d0*/  LDG.E.CONSTANT R4, desc[UR8][R14.64+0x4] ;  /* 0x000004080e047981 */ /* 0x000e98000c1e9900 */
[----:B------:R-:W3:Y:S01]  /*07e0*/  @P0 LDG.E.CONSTANT R16, desc[UR8][R14.64+0x8] ;  /* 0x000008080e100981 */ /* 0x000ee2000c1e9900 */
[----:B--2---:R-:W-:-:S04]  /*07f0*/  FFMA R13, R4, R5, R13 ;  /* 0x00000005040d7223 */ /* 0x004fc8000000000d */
[----:B---3--:R-:W-:-:S07]  /*0800*/  @P0 FFMA R13, R16, R6, R13 ;  /* 0x00000006100d0223 */ /* 0x008fce000000000d */
.L_x_20:
[----:B------:R-:W-:Y:S05]  /*0810*/  BSYNC.RECONVERGENT B0 ;  /* 0x0000000000007941 */ /* 0x000fea0003800200 */
.L_x_19:
[----:B------:R-:W0:Y:S01]  /*0820*/  LDC.64 R4, c[0x0][0x3a8] ;  /* 0x0000ea00ff047b82 */ /* 0x000e220000000a00 */
[----:B------:R-:W1:Y:S02]  /*0830*/  LDCU UR4, c[0x0][0x398] ;  /* 0x00007300ff0477ac */ /* 0x000e640008000800 */
[--C-:B-1----:R-:W-:Y:S02]  /*0840*/  IMAD R7, R2, UR4, R12.reuse ;  /* 0x0000000402077c24 */ /* 0x102fe4000f8e020c */
[----:B------:R-:W-:Y:S02]  /*0850*/  IMAD.IADD R12, R11, 0x1, R12 ;  /* 0x000000010b0c7824 */ /* 0x000fe400078e020c */
[----:B0-----:R-:W-:-:S03]  /*0860*/  IMAD.WIDE R4, R7, 0x4, R4 ;  /* 0x0000000407047825 */ /* 0x001fc600078e0204 */
[----:B------:R-:W-:Y:S02]  /*0870*/  ISETP.GE.AND P0, PT, R12, UR4, PT ;  /* 0x000000040c007c0c */ /* 0x000fe4000bf06270 */
[----:B------:R0:W-:Y:S11]  /*0880*/  STG.E desc[UR8][R4.64], R13 ;  /* 0x0000000d04007986 */ /* 0x0001f6000c101908 */
[----:B------:R-:W-:Y:S05]  /*0890*/  @!P0 BRA `(.L_x_23) ;  /* 0xfffffffc000c8947 */ /* 0x000fea000383ffff */
[----:B------:R-:W-:Y:S05]  /*08a0*/  EXIT ;  /* 0x000000000000794d */ /* 0x000fea0003800000 */
        .weak           $__internal_0_$__cuda_sm20_rcp_rn_f32_slowpath
        .type           $__internal_0_$__cuda_sm20_rcp_rn_f32_slowpath,@function
        .size           $__internal_0_$__cuda_sm20_rcp_rn_f32_slowpath,(.L_x_28 - $__internal_0_$__cuda_sm20_rcp_rn_f32_slowpath)
$__internal_0_$__cuda_sm20_rcp_rn_f32_slowpath:
[----:B------:R-:W-:-:S05]  /*08b0*/  IMAD.SHL.U32 R7, R0, 0x2, RZ ;  /* 0x0000000200077824 */ /* 0x000fca00078e00ff */
[----:B------:R-:W-:-:S04]  /*08c0*/  SHF.R.U32.HI R12, RZ, 0x18, R7 ;  /* 0x00000018ff0c7819 */ /* 0x000fc80000011607 */
[----:B------:R-:W-:-:S13]  /*08d0*/  ISETP.NE.U32.AND P0, PT, R12, RZ, PT ;  /* 0x000000ff0c00720c */ /* 0x000fda0003f05070 */
[----:B------:R-:W-:Y:S05]  /*08e0*/  @P0 BRA `(.L_x_24) ;  /* 0x00000000002c0947 */ /* 0x000fea0003800000 */
[----:B------:R-:W-:-:S05]  /*08f0*/  IMAD.SHL.U32 R7, R0, 0x2, RZ ;  /* 0x0000000200077824 */ /* 0x000fca00078e00ff */
[----:B------:R-:W-:-:S13]  /*0900*/  ISETP.NE.AND P0, PT, R7, RZ, PT ;  /* 0x000000ff0700720c */ /* 0x000fda0003f05270 */
[----:B------:R0:W1:Y:S01]  /*0910*/  @!P0 MUFU.RCP R7, R0 ;  /* 0x0000000000078308 */ /* 0x0000620000001000 */
[----:B------:R-:W-:Y:S05]  /*0920*/  @!P0 BRA `(.L_x_25) ;  /* 0x0000000000a48947 */ /* 0x000fea0003800000 */
[----:B------:R-:W-:-:S04]  /*0930*/  FFMA R8, R0, 1.84467440737095516160e+19, RZ ;  /* 0x5f80000000087823 */ /* 0x000fc800000000ff */
[----:B-1----:R-:W0:Y:S02]  /*0940*/  MUFU.RCP R7, R8 ;  /* 0x0000000800077308 */ /* 0x002e240000001000 */
[----:B0-----:R-:W-:-:S04]  /*0950*/  FFMA R0, R8, R7, -1 ;  /* 0xbf80000008007423 */ /* 0x001fc80000000007 */
[----:B------:R-:W-:-:S04]  /*0960*/  FADD.FTZ R0, -R0, -RZ ;  /* 0x800000ff00007221 */ /* 0x000fc80000010100 */
[----:B------:R-:W-:-:S04]  /*0970*/  FFMA R0, R7, R0, R7 ;  /* 0x0000000007007223 */ /* 0x000fc80000000007 */
[----:B------:R-:W-:Y:S01]  /*0980*/  FFMA R7, R0, 1.84467440737095516160e+19, RZ ;  /* 0x5f80000000077823 */ /* 0x000fe200000000ff */
[----:B------:R-:W-:Y:S06]  /*0990*/  BRA `(.L_x_25) ;  /* 0x0000000000887947 */ /* 0x000fec0003800000 */
.L_x_24:
[----:B------:R-:W-:-:S04]  /*09a0*/  IADD3 R14, PT, PT, R12, -0xfd, RZ ;  /* 0xffffff030c0e7810 */ /* 0x000fc80007ffe0ff */
[----:B------:R-:W-:-:S13]  /*09b0*/  ISETP.GT.U32.AND P0, PT, R14, 0x1, PT ;  /* 0x000000010e00780c */ /* 0x000fda0003f04070 */
[----:B------:R-:W-:Y:S05]  /*09c0*/  @P0 BRA `(.L_x_26) ;  /* 0x0000000000780947 */ /* 0x000fea0003800000 */
[----:B------:R-:W-:Y:S01]  /*09d0*/  LOP3.LUT R7, R0, 0x7fffff, RZ, 0xc0, !PT ;  /* 0x007fffff00077812 */ /* 0x000fe200078ec0ff */
[----:B------:R-:W-:-:S03]  /*09e0*/  IMAD.MOV.U32 R11, RZ, RZ, 0x3 ;  /* 0x00000003ff0b7424 */ /* 0x000fc600078e00ff */
[----:B------:R-:W-:Y:S02]  /*09f0*/  LOP3.LUT R7, R7, 0x3f800000, RZ, 0xfc, !PT ;  /* 0x3f80000007077812 */ /* 0x000fe400078efcff */
[----:B------:R-:W-:Y:S02]  /*0a00*/  SHF.L.U32 R11, R11, R14, RZ ;  /* 0x0000000e0b0b7219 */ /* 0x000fe400000006ff */
[----:B------:R-:W0:Y:S02]  /*0a10*/  MUFU.RCP R8, R7 ;  /* 0x0000000700087308 */ /* 0x000e240000001000 */
[----:B0-----:R-:W-:-:S04]  /*0a20*/  FFMA R9, R7, R8, -1 ;  /* 0xbf80000007097423 */ /* 0x001fc80000000008 */
[----:B------:R-:W-:-:S04]  /*0a30*/  FADD.FTZ R9, -R9, -RZ ;  /* 0x800000ff09097221 */ /* 0x000fc80000010100 */
[CCC-:B------:R-:W-:Y:S01]  /*0a40*/  FFMA.RM R10, R8.reuse, R9.reuse, R8.reuse ;  /* 0x00000009080a7223 */ /* 0x1c0fe20000004008 */
[----:B------:R-:W-:-:S04]  /*0a50*/  FFMA.RP R9, R8, R9, R8 ;  /* 0x0000000908097223 */ /* 0x000fc80000008008 */
[C---:B------:R-:W-:Y:S02]  /*0a60*/  LOP3.LUT R8, R10.reuse, 0x7fffff, RZ, 0xc0, !PT ;  /* 0x007fffff0a087812 */ /* 0x040fe400078ec0ff */
[----:B------:R-:W-:Y:S02]  /*0a70*/  FSETP.NEU.FTZ.AND P0, PT, R10, R9, PT ;  /* 0x000000090a00720b */ /* 0x000fe40003f1d000 */
[----:B------:R-:W-:Y:S02]  /*0a80*/  LOP3.LUT R8, R8, 0x800000, RZ, 0xfc, !PT ;  /* 0x0080000008087812 */ /* 0x000fe400078efcff */
[----:B------:R-:W-:Y:S02]  /*0a90*/  SEL R9, RZ, 0xffffffff, !P0 ;  /* 0xffffffffff097807 */ /* 0x000fe40004000000 */
[----:B------:R-:W-:-:S03]  /*0aa0*/  LOP3.LUT R11, R11, R8, RZ, 0xc0, !PT ;  /* 0x000000080b0b7212 */ /* 0x000fc600078ec0ff */
[----:B------:R-:W-:Y:S01]  /*0ab0*/  IMAD.MOV R9, RZ, RZ, -R9 ;  /* 0x000000ffff097224 */ /* 0x000fe200078e0a09 */
[----:B------:R-:W-:-:S04]  /*0ac0*/  SHF.R.U32.HI R11, RZ, R14, R11 ;  /* 0x0000000eff0b7219 */ /* 0x000fc8000001160b */
[----:B------:R-:W-:Y:S02]  /*0ad0*/  LOP3.LUT P1, RZ, R9, R14, R8, 0xf8, !PT ;  /* 0x0000000e09ff7212 */ /* 0x000fe4000782f808 */
[C---:B------:R-:W-:Y:S02]  /*0ae0*/  LOP3.LUT P0, RZ, R11.reuse, 0x1, RZ, 0xc0, !PT ;  /* 0x000000010bff7812 */ /* 0x040fe4000780c0ff */
[----:B------:R-:W-:-:S04]  /*0af0*/  LOP3.LUT P2, RZ, R11, 0x2, RZ, 0xc0, !PT ;  /* 0x000000020bff7812 */ /* 0x000fc8000784c0ff */
[----:B------:R-:W-:Y:S02]  /*0b00*/  PLOP3.LUT P0, PT, P0, P1, P2, 0xe0, 0x0 ;  /* 0x000000000000781c */ /* 0x000fe40000703c20 */
[----:B------:R-:W-:Y:S02]  /*0b10*/  LOP3.LUT P1, RZ, R0, 0x7fffff, RZ, 0xc0, !PT ;  /* 0x007fffff00ff7812 */ /* 0x000fe4000782c0ff */
[----:B------:R-:W-:-:S05]  /*0b20*/  SEL R7, RZ, 0x1, !P0 ;  /* 0x00000001ff077807 */ /* 0x000fca0004000000 */
[----:B------:R-:W-:-:S05]  /*0b30*/  IMAD.MOV R7, RZ, RZ, -R7 ;  /* 0x000000ffff077224 */ /* 0x000fca00078e0a07 */
[----:B------:R-:W-:Y:S01]  /*0b40*/  ISETP.GE.AND P0, PT, R7, RZ, PT ;  /* 0x000000ff0700720c */ /* 0x000fe20003f06270 */
[----:B------:R-:W-:-:S05]  /*0b50*/  VIADD R7, R12, 0xffffff04 ;  /* 0xffffff040c077836 */ /* 0x000fca0000000000 */
[----:B------:R-:W-:-:S07]  /*0b60*/  SHF.R.U32.HI R7, RZ, R7, R8 ;  /* 0x00000007ff077219 */ /* 0x000fce0000011608 */
[----:B------:R-:W-:-:S05]  /*0b70*/  @!P0 IADD3 R7, PT, PT, R7, 0x1, RZ ;  /* 0x0000000107078810 */ /* 0x000fca0007ffe0ff */
[----:B------:R-:W-:-:S05]  /*0b80*/  @!P1 IMAD.SHL.U32 R7, R7, 0x2, RZ ;  /* 0x0000000207079824 */ /* 0x000fca00078e00ff */
[----:B------:R-:W-:Y:S01]  /*0b90*/  LOP3.LUT R7, R7, 0x80000000, R0, 0xf8, !PT ;  /* 0x8000000007077812 */ /* 0x000fe200078ef800 */
[----:B------:R-:W-:Y:S06]  /*0ba0*/  BRA `(.L_x_25) ;  /* 0x0000000000047947 */ /* 0x000fec0003800000 */
.L_x_26:
[----:B------:R2:W3:Y:S02]  /*0bb0*/  MUFU.RCP R7, R0 ;  /* 0x0000000000077308 */ /* 0x0004e40000001000 */
.L_x_25:
[----:B0123--:R-:W-:Y:S02]  /*0bc0*/  IMAD.MOV.U32 R0, RZ, RZ, R7 ;  /* 0x000000ffff007224 */ /* 0x00ffe400078e0007 */
[----:B------:R-:W-:-:S04]  /*0bd0*/  IMAD.MOV.U32 R7, RZ, RZ, 0x0 ;  /* 0x00000000ff077424 */ /* 0x000fc800078e00ff */
[----:B------:R-:W-:Y:S05]  /*0be0*/  RET.REL.NODEC R6 `(swma_batch_f32) ;  /* 0xfffffff406047950 */ /* 0x000fea0003c3ffff */
.L_x_27:
        /* <DEDUP_REMOVED lines=9> */
.L_x_28:


//--------------------- .nv.shared.swma_multi_series_one_param_f32 --------------------------
	.section	.nv.shared.swma_multi_series_one_param_f32,"aw",@nobits
	.sectionflags	@""
	.align	16
	.zero		1024


//--------------------- .nv.shared.reserved.0     --------------------------
	.section	.nv.shared.reserved.0,"aw",@nobits
	.weak		__nv_reservedSMEM_offset_0_alias
	.size		__nv_reservedSMEM_offset_0_alias, 0, 64
	.other		__nv_reservedSMEM_offset_0_alias,@"STO_CUDA_RESERVED_SHARED STV_DEFAULT"
__nv_reservedSMEM_offset_0_alias:
	.zero		0
	.zero		64


//--------------------- .nv.shared.swma_batch_f32 --------------------------
	.section	.nv.shared.swma_batch_f32,"aw",@nobits
	.sectionflags	@""
	.align	16
	.zero		1024


//--------------------- .nv.constant0.swma_multi_series_one_param_f32 --------------------------
	.section	.nv.constant0.swma_multi_series_one_param_f32,"a",@progbits
	.sectionflags	@""
	.align	4
.nv.constant0.swma_multi_series_one_param_f32:
	.zero		944


//--------------------- .nv.constant0.swma_batch_f32 --------------------------
	.section	.nv.constant0.swma_batch_f32,"a",@progbits
	.sectionflags	@""
	.align	4
.nv.constant0.swma_batch_f32:
	.zero		944


//--------------------- SYMBOLS --------------------------

	.type		.nv.reservedSmem.offset0,@object
	.size		.nv.reservedSmem.offset0,0x4
	.type		.nv.reservedSmem.cap,@object
	.size		.nv.reservedSmem.cap,0x4
